//
// Generated by NVIDIA NVVM Compiler
//
// Compiler Build ID: CL-36424714
// Cuda compilation tools, release 13.0, V13.0.88
// Based on NVVM 20.0.0
//

.version 9.0
.target sm_100
.address_size 64

	// .globl	_Z5sommaPfS_
// _ZZ5sommaPfS_E8parziale has been demoted

.visible .entry _Z5sommaPfS_(
	.param .u64 .ptr .align 1 _Z5sommaPfS__param_0,
	.param .u64 .ptr .align 1 _Z5sommaPfS__param_1
)
{
	.reg .pred 	%p<7>;
	.reg .b32 	%r<18>;
	.reg .b32 	%f<13>;
	.reg .b64 	%rd<9>;
	// demoted variable
	.shared .align 4 .b8 _ZZ5sommaPfS_E8parziale[1024];
	ld.param.u64 	%rd2, [_Z5sommaPfS__param_0];
	ld.param.u64 	%rd3, [_Z5sommaPfS__param_1];
	mov.u32 	%r1, %tid.x;
	mov.u32 	%r2, %ctaid.x;
	mov.u32 	%r17, %ntid.x;
	mad.lo.s32 	%r16, %r2, %r17, %r1;
	setp.gt.s32 	%p1, %r16, 99999999;
	mov.f32 	%f12, 0f00000000;
	@%p1 bra 	$L__BB0_3;
	mov.u32 	%r11, %nctaid.x;
	mul.lo.s32 	%r5, %r17, %r11;
	cvta.to.global.u64 	%rd1, %rd2;
	mov.f32 	%f12, 0f00000000;
$L__BB0_2:
	mul.wide.s32 	%rd4, %r16, 4;
	add.s64 	%rd5, %rd1, %rd4;
	ld.global.f32 	%f6, [%rd5];
	add.f32 	%f12, %f12, %f6;
	add.s32 	%r16, %r16, %r5;
	setp.lt.s32 	%p2, %r16, 100000000;
	@%p2 bra 	$L__BB0_2;
$L__BB0_3:
	shl.b32 	%r12, %r1, 2;
	mov.u32 	%r13, _ZZ5sommaPfS_E8parziale;
	add.s32 	%r8, %r13, %r12;
	st.shared.f32 	[%r8], %f12;
	bar.sync 	0;
	setp.lt.u32 	%p3, %r17, 2;
	@%p3 bra 	$L__BB0_7;
$L__BB0_4:
	shr.u32 	%r10, %r17, 1;
	setp.ge.u32 	%p4, %r1, %r10;
	@%p4 bra 	$L__BB0_6;
	shl.b32 	%r14, %r10, 2;
	add.s32 	%r15, %r8, %r14;
	ld.shared.f32 	%f7, [%r15];
	ld.shared.f32 	%f8, [%r8];
	add.f32 	%f9, %f7, %f8;
	st.shared.f32 	[%r8], %f9;
$L__BB0_6:
	bar.sync 	0;
	setp.gt.u32 	%p5, %r17, 3;
	mov.u32 	%r17, %r10;
	@%p5 bra 	$L__BB0_4;
$L__BB0_7:
	setp.ne.s32 	%p6, %r1, 0;
	@%p6 bra 	$L__BB0_9;
	ld.shared.f32 	%f10, [_ZZ5sommaPfS_E8parziale];
	cvta.to.global.u64 	%rd6, %rd3;
	mul.wide.u32 	%rd7, %r2, 4;
	add.s64 	%rd8, %rd6, %rd7;
	st.global.f32 	[%rd8], %f10;
$L__BB0_9:
	ret;

}


// ===== COMPILED SASS (sm_100) =====

	.target	sm_100

	.elftype	@"ET_EXEC"


//--------------------- .note.nv.tkinfo           --------------------------
	.section	.note.nv.tkinfo,"",@"SHT_NOTE"
	.sectionflags	@"SHF_NOTE_NV_TKINFO"
	.tkinfo
        /*0018*/ 	.word	0x00000002
        /*0030*/ 	.string	""
        /*0030*/ 	.string	"ptxas"
        /*0030*/ 	.string	"Cuda compilation tools, release 13.0, V13.0.88"
        /*0030*/ 	.string	"Build cuda_13.0.r13.0/compiler.36424714_0"
        /*0030*/ 	.string	"-arch sm_100 -m 64 "



//--------------------- .note.nv.cuinfo           --------------------------
	.section	.note.nv.cuinfo,"",@"SHT_NOTE"
	.sectionflags	@"SHF_NOTE_NV_CUINFO"
        /*0018*/ 	.short	0x0002
        /*001a*/ 	.short	0x0064
        /*001c*/ 	.short	0x0082
	.zero		2


//--------------------- .nv.info                  --------------------------
	.section	.nv.info,"",@"SHT_CUDA_INFO"
	.align	4


	//----- nvinfo : EIATTR_REGCOUNT
	.align		4
        /*0000*/ 	.byte	0x04, 0x2f
        /*0002*/ 	.short	(.L_1 - .L_0)
	.align		4
.L_0:
        /*0004*/ 	.word	index@(_Z5sommaPfS_)
        /*0008*/ 	.word	0x0000000e


	//----- nvinfo : EIATTR_FRAME_SIZE
	.align		4
.L_1:
        /*000c*/ 	.byte	0x04, 0x11
        /*000e*/ 	.short	(.L_3 - .L_2)
	.align		4
.L_2:
        /*0010*/ 	.word	index@(_Z5sommaPfS_)
        /*0014*/ 	.word	0x00000000


	//----- nvinfo : EIATTR_MIN_STACK_SIZE
	.align		4
.L_3:
        /*0018*/ 	.byte	0x04, 0x12
        /*001a*/ 	.short	(.L_5 - .L_4)
	.align		4
.L_4:
        /*001c*/ 	.word	index@(_Z5sommaPfS_)
        /*0020*/ 	.word	0x00000000
.L_5:


//--------------------- .nv.compat                --------------------------
	.section	.nv.compat,"",@"SHT_CUDA_COMPAT_INFO"
	.align	4
        /*0000*/ 	.byte	0x02, 0x09, 0x00, 0x00, 0x02, 0x02, 0x01, 0x00, 0x02, 0x05, 0x05, 0x00, 0x03, 0x07, 0x01, 0x01
        /*0010*/ 	.byte	0x02, 0x03, 0x00, 0x00, 0x02, 0x06, 0x01, 0x00, 0x04, 0x0b, 0x08, 0x00, 0x09, 0x00, 0x00, 0x00
        /*0020*/ 	.byte	0x00, 0x00, 0x00, 0x00


//--------------------- .nv.info._Z5sommaPfS_     --------------------------
	.section	.nv.info._Z5sommaPfS_,"",@"SHT_CUDA_INFO"
	.sectionflags	@""
	.align	4


	//----- nvinfo : EIATTR_CUDA_API_VERSION
	.align		4
        /*0000*/ 	.byte	0x04, 0x37
        /*0002*/ 	.short	(.L_7 - .L_6)
.L_6:
        /*0004*/ 	.word	0x00000082


	//----- nvinfo : EIATTR_KPARAM_INFO
	.align		4
.L_7:
        /*0008*/ 	.byte	0x04, 0x17
        /*000a*/ 	.short	(.L_9 - .L_8)
.L_8:
        /*000c*/ 	.word	0x00000000
        /*0010*/ 	.short	0x0001
        /*0012*/ 	.short	0x0008
        /*0014*/ 	.byte	0x00, 0xf5, 0x21, 0x00


	//----- nvinfo : EIATTR_KPARAM_INFO
	.align		4
.L_9:
        /*0018*/ 	.byte	0x04, 0x17
        /*001a*/ 	.short	(.L_11 - .L_10)
.L_10:
        /*001c*/ 	.word	0x00000000
        /*0020*/ 	.short	0x0000
        /*0022*/ 	.short	0x0000
        /*0024*/ 	.byte	0x00, 0xf5, 0x21, 0x00


	//----- nvinfo : EIATTR_SPARSE_MMA_MASK
	.align		4
.L_11:
        /*0028*/ 	.byte	0x03, 0x50
        /*002a*/ 	.short	0x0000


	//----- nvinfo : EIATTR_MAXREG_COUNT
	.align		4
        /*002c*/ 	.byte	0x03, 0x1b
        /*002e*/ 	.short	0x00ff


	//----- nvinfo : EIATTR_NUM_BARRIERS
	.align		4
        /*0030*/ 	.byte	0x02, 0x4c
        /*0032*/ 	.byte	0x01
	.zero		1


	//----- nvinfo : EIATTR_MERCURY_ISA_VERSION
	.align		4
        /*0034*/ 	.byte	0x03, 0x5f
        /*0036*/ 	.short	0x0101


	//----- nvinfo : EIATTR_VRC_CTA_INIT_COUNT
	.align		4
        /*0038*/ 	.byte	0x02, 0x4a
	.zero		1
	.zero		1


	//----- nvinfo : EIATTR_EXIT_INSTR_OFFSETS
	.align		4
        /*003c*/ 	.byte	0x04, 0x1c
        /*003e*/ 	.short	(.L_13 - .L_12)


	//   ....[0]....
.L_12:
        /*0040*/ 	.word	0x000002a0


	//   ....[1]....
        /*0044*/ 	.word	0x00000320


	//----- nvinfo : EIATTR_CRS_STACK_SIZE
	.align		4
.L_13:
        /*0048*/ 	.byte	0x04, 0x1e
        /*004a*/ 	.short	(.L_15 - .L_14)
.L_14:
        /*004c*/ 	.word	0x00000000


	//----- nvinfo : EIATTR_CBANK_PARAM_SIZE
	.align		4
.L_15:
        /*0050*/ 	.byte	0x03, 0x19
        /*0052*/ 	.short	0x0010


	//----- nvinfo : EIATTR_PARAM_CBANK
	.align		4
        /*0054*/ 	.byte	0x04, 0x0a
        /*0056*/ 	.short	(.L_17 - .L_16)
	.align		4
.L_16:
        /*0058*/ 	.word	index@(.nv.constant0._Z5sommaPfS_)
        /*005c*/ 	.short	0x0380
        /*005e*/ 	.short	0x0010


	//----- nvinfo : EIATTR_SW_WAR
	.align		4
.L_17:
        /*0060*/ 	.byte	0x04, 0x36
        /*0062*/ 	.short	(.L_19 - .L_18)
.L_18:
        /*0064*/ 	.word	0x00000008
.L_19:


//--------------------- .nv.callgraph             --------------------------
	.section	.nv.callgraph,"",@"SHT_CUDA_CALLGRAPH"
	.align	4
	.sectionentsize	8
	.align		4
        /*0000*/ 	.word	0x00000000
	.align		4
        /*0004*/ 	.word	0xffffffff
	.align		4
        /*0008*/ 	.word	0x00000000
	.align		4
        /*000c*/ 	.word	0xfffffffe
	.align		4
        /*0010*/ 	.word	0x00000000
	.align		4
        /*0014*/ 	.word	0xfffffffd
	.align		4
        /*0018*/ 	.word	0x00000000
	.align		4
        /*001c*/ 	.word	0xfffffffc


//--------------------- .text._Z5sommaPfS_        --------------------------
	.section	.text._Z5sommaPfS_,"ax",@progbits
	.align	128
        .global         _Z5sommaPfS_
        .type           _Z5sommaPfS_,@function
        .size           _Z5sommaPfS_,(.L_x_6 - _Z5sommaPfS_)
        .other          _Z5sommaPfS_,@"STO_CUDA_ENTRY STV_DEFAULT"
_Z5sommaPfS_:
.text._Z5sommaPfS_:
[----:B------:R-:W-:Y:S01]  /*0000*/  LDC R1, c[0x0][0x37c] ;  /* 0x0000df00ff017b82 */ /* 0x000fe20000000800 */
[----:B------:R-:W0:Y:S01]  /*0010*/  S2R R8, SR_TID.X ;  /* 0x0000000000087919 */ /* 0x000e220000002100 */
[----:B------:R-:W1:Y:S01]  /*0020*/  LDCU UR4, c[0x0][0x360] ;  /* 0x00006c00ff0477ac */ /* 0x000e620008000800 */
[----:B------:R-:W-:Y:S01]  /*0030*/  BSSY.RECONVERGENT B0, `(.L_x_0) ;  /* 0x0000012000007945 */ /* 0x000fe20003800200 */
[----:B------:R-:W-:Y:S01]  /*0040*/  IMAD.MOV.U32 R7, RZ, RZ, RZ ;  /* 0x000000ffff077224 */ /* 0x000fe200078e00ff */
[----:B------:R-:W0:Y:S01]  /*0050*/  S2R R9, SR_CTAID.X ;  /* 0x0000000000097919 */ /* 0x000e220000002500 */
[----:B------:R-:W2:Y:S01]  /*0060*/  LDCU.64 UR6, c[0x0][0x358] ;  /* 0x00006b00ff0677ac */ /* 0x000ea20008000a00 */
[----:B-1----:R-:W-:Y:S02]  /*0070*/  IMAD.U32 R6, RZ, RZ, UR4 ;  /* 0x00000004ff067e24 */ /* 0x002fe4000f8e00ff */
[----:B0-----:R-:W-:-:S05]  /*0080*/  IMAD R0, R9, UR4, R8 ;  /* 0x0000000409007c24 */ /* 0x001fca000f8e0208 */
[----:B------:R-:W-:-:S13]  /*0090*/  ISETP.GT.AND P0, PT, R0, 0x5f5e0ff, PT ;  /* 0x05f5e0ff0000780c */ /* 0x000fda0003f04270 */
[----:B--2---:R-:W-:Y:S05]  /*00a0*/  @P0 BRA `(.L_x_1) ;  /* 0x0000000000280947 */ /* 0x004fea0003800000 */
[----:B------:R-:W0:Y:S01]  /*00b0*/  LDC.64 R4, c[0x0][0x380] ;  /* 0x0000e000ff047b82 */ /* 0x000e220000000a00 */
[----:B------:R-:W1:Y:S01]  /*00c0*/  LDCU UR4, c[0x0][0x370] ;  /* 0x00006e00ff0477ac */ /* 0x000e620008000800 */
[----:B------:R-:W-:Y:S02]  /*00d0*/  HFMA2 R7, -RZ, RZ, 0, 0 ;  /* 0x00000000ff077431 */ /* 0x000fe400000001ff */
[----:B-1----:R-:W-:-:S07]  /*00e0*/  IMAD R11, R6, UR4, RZ ;  /* 0x00000004060b7c24 */ /* 0x002fce000f8e02ff */
.L_x_2:
[----:B0-----:R-:W-:-:S06]  /*00f0*/  IMAD.WIDE R2, R0, 0x4, R4 ;  /* 0x0000000400027825 */ /* 0x001fcc00078e0204 */
[----:B------:R-:W2:Y:S01]  /*0100*/  LDG.E R2, desc[UR6][R2.64] ;  /* 0x0000000602027981 */ /* 0x000ea2000c1e1900 */
[----:B------:R-:W-:-:S05]  /*0110*/  IMAD.IADD R0, R11, 0x1, R0 ;  /* 0x000000010b007824 */ /* 0x000fca00078e0200 */
[----:B------:R-:W-:Y:S01]  /*0120*/  ISETP.GE.AND P0, PT, R0, 0x5f5e100, PT ;  /* 0x05f5e1000000780c */ /* 0x000fe20003f06270 */
[----:B--2---:R-:W-:-:S12]  /*0130*/  FADD R7, R2, R7 ;  /* 0x0000000702077221 */ /* 0x004fd80000000000 */
[----:B------:R-:W-:Y:S05]  /*0140*/  @!P0 BRA `(.L_x_2) ;  /* 0xfffffffc00e88947 */ /* 0x000fea000383ffff */
.L_x_1:
[----:B------:R-:W-:Y:S05]  /*0150*/  BSYNC.RECONVERGENT B0 ;  /* 0x0000000000007941 */ /* 0x000fea0003800200 */
.L_x_0:
[----:B------:R-:W0:Y:S01]  /*0160*/  S2UR UR5, SR_CgaCtaId ;  /* 0x00000000000579c3 */ /* 0x000e220000008800 */
[----:B------:R-:W-:Y:S01]  /*0170*/  UMOV UR4, 0x400 ;  /* 0x0000040000047882 */ /* 0x000fe20000000000 */
[----:B------:R-:W-:Y:S02]  /*0180*/  ISETP.GE.U32.AND P1, PT, R6, 0x2, PT ;  /* 0x000000020600780c */ /* 0x000fe40003f26070 */
[----:B------:R-:W-:Y:S01]  /*0190*/  ISETP.NE.AND P0, PT, R8, RZ, PT ;  /* 0x000000ff0800720c */ /* 0x000fe20003f05270 */
[----:B0-----:R-:W-:-:S06]  /*01a0*/  ULEA UR4, UR5, UR4, 0x18 ;  /* 0x0000000405047291 */ /* 0x001fcc000f8ec0ff */
[----:B------:R-:W-:-:S05]  /*01b0*/  LEA R0, R8, UR4, 0x2 ;  /* 0x0000000408007c11 */ /* 0x000fca000f8e10ff */
[----:B------:R0:W-:Y:S01]  /*01c0*/  STS [R0], R7 ;  /* 0x0000000700007388 */ /* 0x0001e20000000800 */
[----:B------:R-:W-:Y:S06]  /*01d0*/  BAR.SYNC.DEFER_BLOCKING 0x0 ;  /* 0x0000000000007b1d */ /* 0x000fec0000010000 */
[----:B------:R-:W-:Y:S05]  /*01e0*/  @!P1 BRA `(.L_x_3) ;  /* 0x00000000002c9947 */ /* 0x000fea0003800000 */
.L_x_4:
[----:B------:R-:W-:-:S04]  /*01f0*/  SHF.R.U32.HI R5, RZ, 0x1, R6 ;  /* 0x00000001ff057819 */ /* 0x000fc80000011606 */
[----:B------:R-:W-:-:S13]  /*0200*/  ISETP.GE.U32.AND P1, PT, R8, R5, PT ;  /* 0x000000050800720c */ /* 0x000fda0003f26070 */
[----:B------:R-:W-:Y:S01]  /*0210*/  @!P1 LEA R2, R5, R0, 0x2 ;  /* 0x0000000005029211 */ /* 0x000fe200078e10ff */
[----:B------:R-:W-:Y:S05]  /*0220*/  @!P1 LDS R3, [R0] ;  /* 0x0000000000039984 */ /* 0x000fea0000000800 */
[----:B------:R-:W1:Y:S02]  /*0230*/  @!P1 LDS R2, [R2] ;  /* 0x0000000002029984 */ /* 0x000e640000000800 */
[----:B-1----:R-:W-:-:S05]  /*0240*/  @!P1 FADD R3, R2, R3 ;  /* 0x0000000302039221 */ /* 0x002fca0000000000 */
[----:B------:R1:W-:Y:S01]  /*0250*/  @!P1 STS [R0], R3 ;  /* 0x0000000300009388 */ /* 0x0003e20000000800 */
[----:B------:R-:W-:Y:S01]  /*0260*/  BAR.SYNC.DEFER_BLOCKING 0x0 ;  /* 0x0000000000007b1d */ /* 0x000fe20000010000 */
[----:B------:R-:W-:Y:S01]  /*0270*/  ISETP.GT.U32.AND P1, PT, R6, 0x3, PT ;  /* 0x000000030600780c */ /* 0x000fe20003f24070 */
[----:B------:R-:W-:-:S12]  /*0280*/  IMAD.MOV.U32 R6, RZ, RZ, R5 ;  /* 0x000000ffff067224 */ /* 0x000fd800078e0005 */
[----:B-1----:R-:W-:Y:S05]  /*0290*/  @P1 BRA `(.L_x_4) ;  /* 0xfffffffc00d41947 */ /* 0x002fea000383ffff */
.L_x_3:
[----:B------:R-:W-:Y:S05]  /*02a0*/  @P0 EXIT ;  /* 0x000000000000094d */ /* 0x000fea0003800000 */
[----:B------:R-:W1:Y:S01]  /*02b0*/  S2UR UR5, SR_CgaCtaId ;  /* 0x00000000000579c3 */ /* 0x000e620000008800 */
[----:B------:R-:W-:-:S07]  /*02c0*/  UMOV UR4, 0x400 ;  /* 0x0000040000047882 */ /* 0x000fce0000000000 */
[----:B------:R-:W2:Y:S01]  /*02d0*/  LDC.64 R2, c[0x0][0x388] ;  /* 0x0000e200ff027b82 */ /* 0x000ea20000000a00 */
[----:B-1----:R-:W-:Y:S01]  /*02e0*/  ULEA UR4, UR5, UR4, 0x18 ;  /* 0x0000000405047291 */ /* 0x002fe2000f8ec0ff */
[----:B--2---:R-:W-:-:S08]  /*02f0*/  IMAD.WIDE.U32 R2, R9, 0x4, R2 ;  /* 0x0000000409027825 */ /* 0x004fd000078e0002 */
[----:B------:R-:W1:Y:S04]  /*0300*/  LDS R5, [UR4] ;  /* 0x00000004ff057984 */ /* 0x000e680008000800 */
[----:B-1----:R-:W-:Y:S01]  /*0310*/  STG.E desc[UR6][R2.64], R5 ;  /* 0x0000000502007986 */ /* 0x002fe2000c101906 */
[----:B------:R-:W-:Y:S05]  /*0320*/  EXIT ;  /* 0x000000000000794d */ /* 0x000fea0003800000 */
.L_x_5:
[----:B------:R-:W-:-:S00]  /*0330*/  BRA `(.L_x_5) ;  /* 0xfffffffc00fc7947 */ /* 0x000fc0000383ffff */
[----:B------:R-:W-:-:S00]  /*0340*/  NOP ;  /* 0x0000000000007918 */ /* 0x000fc00000000000 */
        /* <DEDUP_REMOVED lines=11> */
.L_x_6:


//--------------------- .nv.shared._Z5sommaPfS_   --------------------------
	.section	.nv.shared._Z5sommaPfS_,"aw",@nobits
	.sectionflags	@""
	.align	4
.nv.shared._Z5sommaPfS_:
	.zero		2048


//--------------------- .nv.shared.reserved.0     --------------------------
	.section	.nv.shared.reserved.0,"aw",@nobits
	.weak		__nv_reservedSMEM_offset_0_alias
	.size		__nv_reservedSMEM_offset_0_alias, 0, 64
	.other		__nv_reservedSMEM_offset_0_alias,@"STO_CUDA_RESERVED_SHARED STV_DEFAULT"
__nv_reservedSMEM_offset_0_alias:
	.zero		0
	.zero		64


//--------------------- .nv.constant0._Z5sommaPfS_ --------------------------
	.section	.nv.constant0._Z5sommaPfS_,"a",@progbits
	.sectionflags	@""
	.align	4
.nv.constant0._Z5sommaPfS_:
	.zero		912


//--------------------- SYMBOLS --------------------------

	.type		.nv.reservedSmem.offset0,@object
	.size		.nv.reservedSmem.offset0,0x4
	.type		.nv.reservedSmem.cap,@object
	.size		.nv.reservedSmem.cap,0x4
